	.headerflags	@"EF_CUDA_TEXMODE_UNIFIED EF_CUDA_64BIT_ADDRESS EF_CUDA_ACCELERATORS EF_CUDA_SM90 EF_CUDA_VIRTUAL_SM(EF_CUDA_SM90)"
	.elftype	@"ET_EXEC"


//--------------------- .nv.info                  --------------------------
	.section	.nv.info,"",@"SHT_CUDA_INFO"
	.align	4


	//----- nvinfo : EIATTR_REGCOUNT
	.align		4
        /*0000*/ 	.byte	0x04, 0x2f
        /*0002*/ 	.short	(.L_1 - .L_0)
	.align		4
.L_0:
        /*0004*/ 	.word	index@(triton_poi_fused_max_pool2d_with_indices_10)
        /*0008*/ 	.word	0x00000016


	//----- nvinfo : EIATTR_MIN_STACK_SIZE
	.align		4
.L_1:
        /*000c*/ 	.byte	0x04, 0x12
        /*000e*/ 	.short	(.L_3 - .L_2)
	.align		4
.L_2:
        /*0010*/ 	.word	index@(triton_poi_fused_max_pool2d_with_indices_10)
        /*0014*/ 	.word	0x00000000


	//----- nvinfo : EIATTR_FRAME_SIZE
	.align		4
.L_3:
        /*0018*/ 	.byte	0x04, 0x11
        /*001a*/ 	.short	(.L_5 - .L_4)
	.align		4
.L_4:
        /*001c*/ 	.word	index@(triton_poi_fused_max_pool2d_with_indices_10)
        /*0020*/ 	.word	0x00000000


	//----- nvinfo : EIATTR_MIN_STACK_SIZE
	.align		4
.L_5:
        /*0024*/ 	.byte	0x04, 0x12
        /*0026*/ 	.short	(.L_7 - .L_6)
	.align		4
.L_6:
        /*0028*/ 	.word	index@(triton_poi_fused_max_pool2d_with_indices_10)
        /*002c*/ 	.word	0x00000000
.L_7:


//--------------------- .nv.info.triton_poi_fused_max_pool2d_with_indices_10 --------------------------
	.section	.nv.info.triton_poi_fused_max_pool2d_with_indices_10,"",@"SHT_CUDA_INFO"
	.sectionflags	@""
	.align	4


	//----- nvinfo : EIATTR_CUDA_API_VERSION
	.align		4
        /*0000*/ 	.byte	0x04, 0x37
        /*0002*/ 	.short	(.L_9 - .L_8)
.L_8:
        /*0004*/ 	.word	0x0000007c


	//----- nvinfo : EIATTR_KPARAM_INFO
	.align		4
.L_9:
        /*0008*/ 	.byte	0x04, 0x17
        /*000a*/ 	.short	(.L_11 - .L_10)
.L_10:
        /*000c*/ 	.word	0x00000000
        /*0010*/ 	.short	0x0002
        /*0012*/ 	.short	0x0010
        /*0014*/ 	.byte	0x00, 0xf0, 0x11, 0x00


	//----- nvinfo : EIATTR_KPARAM_INFO
	.align		4
.L_11:
        /*0018*/ 	.byte	0x04, 0x17
        /*001a*/ 	.short	(.L_13 - .L_12)
.L_12:
        /*001c*/ 	.word	0x00000000
        /*0020*/ 	.short	0x0001
        /*0022*/ 	.short	0x0008
        /*0024*/ 	.byte	0x00, 0xf4, 0x21, 0x00


	//----- nvinfo : EIATTR_KPARAM_INFO
	.align		4
.L_13:
        /*0028*/ 	.byte	0x04, 0x17
        /*002a*/ 	.short	(.L_15 - .L_14)
.L_14:
        /*002c*/ 	.word	0x00000000
        /*0030*/ 	.short	0x0000
        /*0032*/ 	.short	0x0000
        /*0034*/ 	.byte	0x00, 0xf4, 0x21, 0x00


	//----- nvinfo : EIATTR_SPARSE_MMA_MASK
	.align		4
.L_15:
        /*0038*/ 	.byte	0x03, 0x50
        /*003a*/ 	.short	0x0000


	//----- nvinfo : EIATTR_MAXREG_COUNT
	.align		4
        /*003c*/ 	.byte	0x03, 0x1b
        /*003e*/ 	.short	0x00ff


	//----- nvinfo : EIATTR_EXIT_INSTR_OFFSETS
	.align		4
        /*0040*/ 	.byte	0x04, 0x1c
        /*0042*/ 	.short	(.L_17 - .L_16)


	//   ....[0]....
.L_16:
        /*0044*/ 	.word	0x00000500


	//----- nvinfo : EIATTR_REQNTID
	.align		4
.L_17:
        /*0048*/ 	.byte	0x04, 0x10
        /*004a*/ 	.short	(.L_19 - .L_18)
.L_18:
        /*004c*/ 	.word	0x00000080
        /*0050*/ 	.word	0x00000001
        /*0054*/ 	.word	0x00000001


	//----- nvinfo : EIATTR_CBANK_PARAM_SIZE
	.align		4
.L_19:
        /*0058*/ 	.byte	0x03, 0x19
        /*005a*/ 	.short	0x0014


	//----- nvinfo : EIATTR_PARAM_CBANK
	.align		4
        /*005c*/ 	.byte	0x04, 0x0a
        /*005e*/ 	.short	(.L_21 - .L_20)
	.align		4
.L_20:
        /*0060*/ 	.word	index@(.nv.constant0.triton_poi_fused_max_pool2d_with_indices_10)
        /*0064*/ 	.short	0x0210
        /*0066*/ 	.short	0x0014


	//----- nvinfo : EIATTR_SW_WAR
	.align		4
.L_21:
        /*0068*/ 	.byte	0x04, 0x36
        /*006a*/ 	.short	(.L_23 - .L_22)
.L_22:
        /*006c*/ 	.word	0x00000008
.L_23:


//--------------------- .nv.callgraph             --------------------------
	.section	.nv.callgraph,"",@"SHT_CUDA_CALLGRAPH"
	.align	4
	.sectionentsize	8
	.align		4
        /*0000*/ 	.word	0x00000000
	.align		4
        /*0004*/ 	.word	0xffffffff
	.align		4
        /*0008*/ 	.word	0x00000000
	.align		4
        /*000c*/ 	.word	0xfffffffe
	.align		4
        /*0010*/ 	.word	0x00000000
	.align		4
        /*0014*/ 	.word	0xfffffffd
	.align		4
        /*0018*/ 	.word	0x00000000
	.align		4
        /*001c*/ 	.word	0xfffffffc


//--------------------- .text.triton_poi_fused_max_pool2d_with_indices_10 --------------------------
	.section	.text.triton_poi_fused_max_pool2d_with_indices_10,"ax",@progbits
	.align	128
        .global         triton_poi_fused_max_pool2d_with_indices_10
        .type           triton_poi_fused_max_pool2d_with_indices_10,@function
        .size           triton_poi_fused_max_pool2d_with_indices_10,(.L_x_1 - triton_poi_fused_max_pool2d_with_indices_10)
        .other          triton_poi_fused_max_pool2d_with_indices_10,@"STO_CUDA_ENTRY STV_DEFAULT"
triton_poi_fused_max_pool2d_with_indices_10:
.text.triton_poi_fused_max_pool2d_with_indices_10:
[----:B------:R-:W-:Y:S01]  /*0000*/  LDC R1, c[0x0][0x28] ;  /* 0x00000a00ff017b82 */ /* 0x000fe20000000800 */
[----:B------:R-:W1:Y:S01]  /*0010*/  S2R R0, SR_TID.X ;  /* 0x0000000000007919 */ /* 0x000e620000002100 */
[----:B------:R-:W-:Y:S01]  /*0020*/  ULDC.64 UR4, c[0x0][0x208] ;  /* 0x0000820000047ab9 */ /* 0x000fe20000000a00 */
[----:B------:R-:W-:Y:S01]  /*0030*/  ULDC.64 UR6, c[0x0][0x218] ;  /* 0x0000860000067ab9 */ /* 0x000fe20000000a00 */
[----:B------:R-:W2:Y:S01]  /*0040*/  S2R R5, SR_CTAID.X ;  /* 0x0000000000057919 */ /* 0x000ea20000002500 */
[----:B-1----:R-:W-:Y:S01]  /*0050*/  IMAD.SHL.U32 R0, R0, 0x4, RZ ;  /* 0x0000000400007824 */ /* 0x002fe200078e00ff */
[----:B--2---:R-:W-:-:S04]  /*0060*/  SHF.R.S32.HI R7, RZ, 0x16, R5 ;  /* 0x00000016ff077819 */ /* 0x004fc80000011405 */
[----:B------:R-:W-:Y:S02]  /*0070*/  LOP3.LUT R0, R0, 0x1fc, RZ, 0xc0, !PT ;  /* 0x000001fc00007812 */ /* 0x000fe400078ec0ff */
[----:B------:R-:W-:-:S03]  /*0080*/  SGXT R7, R7, 0x1 ;  /* 0x000000010707781a */ /* 0x000fc60000000200 */
[----:B------:R-:W-:-:S05]  /*0090*/  IMAD R0, R5, 0x200, R0 ;  /* 0x0000020005007824 */ /* 0x000fca00078e0200 */
[----:B------:R-:W-:Y:S02]  /*00a0*/  SHF.R.S32.HI R3, RZ, 0x1f, R0 ;  /* 0x0000001fff037819 */ /* 0x000fe40000011400 */
[-C--:B------:R-:W-:Y:S02]  /*00b0*/  LEA.HI R6, R7, R0.reuse, RZ, 0xe ;  /* 0x0000000007067211 */ /* 0x080fe400078f70ff */
[----:B------:R-:W-:Y:S02]  /*00c0*/  LEA.HI R4, R3, R0, RZ, 0x9 ;  /* 0x0000000003047211 */ /* 0x000fe400078f48ff */
[----:B------:R-:W1:Y:S01]  /*00d0*/  LDC.64 R2, c[0x0][0x210] ;  /* 0x00008400ff027b82 */ /* 0x000e620000000a00 */
[----:B------:R-:W-:Y:S02]  /*00e0*/  SHF.R.S32.HI R6, RZ, 0xe, R6 ;  /* 0x0000000eff067819 */ /* 0x000fe40000011406 */
[----:B------:R-:W-:Y:S02]  /*00f0*/  SHF.R.S32.HI R5, RZ, 0x9, R4 ;  /* 0x00000009ff057819 */ /* 0x000fe40000011404 */
[----:B------:R-:W-:-:S02]  /*0100*/  LOP3.LUT R7, R4, 0xfffffe00, RZ, 0xc0, !PT ;  /* 0xfffffe0004077812 */ /* 0x000fc400078ec0ff */
[----:B------:R-:W-:-:S03]  /*0110*/  LEA.HI R4, R5, R5, RZ, 0x5 ;  /* 0x0000000505047211 */ /* 0x000fc600078f28ff */
[----:B------:R-:W-:Y:S01]  /*0120*/  IMAD.IADD R7, R0, 0x1, -R7 ;  /* 0x0000000100077824 */ /* 0x000fe200078e0a07 */
[----:B------:R-:W-:-:S03]  /*0130*/  LOP3.LUT R4, R4, 0xffffffe0, RZ, 0xc0, !PT ;  /* 0xffffffe004047812 */ /* 0x000fc600078ec0ff */
[----:B------:R-:W-:Y:S02]  /*0140*/  IMAD R7, R6, 0x4410, R7 ;  /* 0x0000441006077824 */ /* 0x000fe400078e0207 */
[----:B------:R-:W-:-:S04]  /*0150*/  IMAD.IADD R4, R5, 0x1, -R4 ;  /* 0x0000000105047824 */ /* 0x000fc800078e0a04 */
[----:B------:R-:W-:-:S04]  /*0160*/  IMAD R17, R4, 0x210, R7 ;  /* 0x0000021004117824 */ /* 0x000fc800078e0207 */
[C---:B------:R-:W-:Y:S02]  /*0170*/  VIADD R9, R17.reuse, 0x10 ;  /* 0x0000001011097836 */ /* 0x040fe40000000000 */
[----:B-1----:R-:W-:-:S04]  /*0180*/  IMAD.WIDE R4, R17, 0x4, R2 ;  /* 0x0000000411047825 */ /* 0x002fc800078e0202 */
[--C-:B------:R-:W-:Y:S02]  /*0190*/  IMAD.WIDE R8, R9, 0x4, R2.reuse ;  /* 0x0000000409087825 */ /* 0x100fe400078e0202 */
[----:B------:R-:W2:Y:S02]  /*01a0*/  LDG.E.128 R4, desc[UR4][R4.64] ;  /* 0x0000000404047981 */ /* 0x000ea4000c1e1d00 */
[----:B------:R-:W-:Y:S02]  /*01b0*/  VIADD R13, R17, 0x210 ;  /* 0x00000210110d7836 */ /* 0x000fe40000000000 */
[----:B------:R-:W2:Y:S02]  /*01c0*/  LDG.E.128 R8, desc[UR4][R8.64] ;  /* 0x0000000408087981 */ /* 0x000ea4000c1e1d00 */
[----:B------:R-:W-:-:S06]  /*01d0*/  IMAD.WIDE R12, R13, 0x4, R2 ;  /* 0x000000040d0c7825 */ /* 0x000fcc00078e0202 */
[----:B------:R-:W3:Y:S01]  /*01e0*/  LDG.E.128 R12, desc[UR4][R12.64] ;  /* 0x000000040c0c7981 */ /* 0x000ee2000c1e1d00 */
[----:B------:R-:W-:-:S04]  /*01f0*/  VIADD R17, R17, 0x220 ;  /* 0x0000022011117836 */ /* 0x000fc80000000000 */
[----:B------:R-:W-:-:S06]  /*0200*/  IMAD.WIDE R16, R17, 0x4, R2 ;  /* 0x0000000411107825 */ /* 0x000fcc00078e0202 */
[----:B------:R-:W4:Y:S01]  /*0210*/  LDG.E.128 R16, desc[UR4][R16.64] ;  /* 0x0000000410107981 */ /* 0x000f22000c1e1d00 */
[C---:B--2---:R-:W-:Y:S02]  /*0220*/  FSETP.GT.AND P0, PT, R11.reuse, R7, PT ;  /* 0x000000070b00720b */ /* 0x044fe40003f04000 */
[C---:B------:R-:W-:Y:S02]  /*0230*/  FSETP.GT.AND P5, PT, R10.reuse, R6, PT ;  /* 0x000000060a00720b */ /* 0x040fe40003fa4000 */
[----:B------:R-:W-:Y:S02]  /*0240*/  FSETP.NAN.AND P2, PT, R11, R11, PT ;  /* 0x0000000b0b00720b */ /* 0x000fe40003f48000 */
[----:B------:R-:W-:Y:S02]  /*0250*/  FSETP.NAN.AND P1, PT, R10, R10, PT ;  /* 0x0000000a0a00720b */ /* 0x000fe40003f28000 */
[----:B---3--:R-:W-:Y:S02]  /*0260*/  FSETP.NAN.AND P4, PT, R15, R15, PT ;  /* 0x0000000f0f00720b */ /* 0x008fe40003f88000 */
[----:B------:R-:W-:-:S03]  /*0270*/  FSETP.NAN.AND P6, PT, R14, R14, PT ;  /* 0x0000000e0e00720b */ /* 0x000fc60003fc8000 */
[----:B------:R-:W-:Y:S02]  /*0280*/  @!P0 SEL R11, R11, R7, P2 ;  /* 0x000000070b0b8207 */ /* 0x000fe40001000000 */
[----:B------:R-:W-:Y:S02]  /*0290*/  @!P5 SEL R10, R10, R6, P1 ;  /* 0x000000060a0ad207 */ /* 0x000fe40000800000 */
[----:B------:R-:W-:Y:S02]  /*02a0*/  FSETP.GT.AND P1, PT, R9, R5, PT ;  /* 0x000000050900720b */ /* 0x000fe40003f24000 */
[----:B------:R-:W-:Y:S02]  /*02b0*/  FSETP.GEU.AND P2, PT, R11, R15, PT ;  /* 0x0000000f0b00720b */ /* 0x000fe40003f4e000 */
[----:B------:R-:W-:Y:S02]  /*02c0*/  FSETP.GEU.AND P3, PT, R10, R14, PT ;  /* 0x0000000e0a00720b */ /* 0x000fe40003f6e000 */
[----:B------:R-:W-:-:S02]  /*02d0*/  @!P4 SEL R15, R15, R11, !P2 ;  /* 0x0000000b0f0fc207 */ /* 0x000fc40005000000 */
[----:B------:R-:W-:Y:S02]  /*02e0*/  @!P6 SEL R14, R14, R10, !P3 ;  /* 0x0000000a0e0ee207 */ /* 0x000fe40005800000 */
[----:B------:R-:W-:Y:S02]  /*02f0*/  FSETP.NAN.AND P4, PT, R13, R13, PT ;  /* 0x0000000d0d00720b */ /* 0x000fe40003f88000 */
[----:B------:R-:W-:-:S04]  /*0300*/  FSETP.NAN.AND P6, PT, R9, R9, PT ;  /* 0x000000090900720b */ /* 0x000fc80003fc8000 */
[----:B------:R-:W-:Y:S02]  /*0310*/  @!P1 SEL R9, R9, R5, P6 ;  /* 0x0000000509099207 */ /* 0x000fe40003000000 */
[----:B------:R-:W-:Y:S02]  /*0320*/  FSETP.GT.AND P6, PT, R8, R4, PT ;  /* 0x000000040800720b */ /* 0x000fe40003fc4000 */
[----:B------:R-:W-:Y:S02]  /*0330*/  SEL R5, RZ, 0x1, !P5 ;  /* 0x00000001ff057807 */ /* 0x000fe40006800000 */
[----:B------:R-:W-:Y:S02]  /*0340*/  FSETP.GEU.AND P5, PT, R9, R13, PT ;  /* 0x0000000d0900720b */ /* 0x000fe40003fae000 */
[----:B------:R-:W-:Y:S02]  /*0350*/  SEL R6, RZ, 0x1, !P0 ;  /* 0x00000001ff067807 */ /* 0x000fe40004000000 */
[----:B------:R-:W-:-:S02]  /*0360*/  @!P4 SEL R13, R13, R9, !P5 ;  /* 0x000000090d0dc207 */ /* 0x000fc40006800000 */
[----:B------:R-:W-:Y:S02]  /*0370*/  FSETP.NAN.AND P4, PT, R12, R12, PT ;  /* 0x0000000c0c00720b */ /* 0x000fe40003f88000 */
[----:B------:R-:W-:-:S04]  /*0380*/  FSETP.NAN.AND P0, PT, R8, R8, PT ;  /* 0x000000080800720b */ /* 0x000fc80003f08000 */
[----:B------:R-:W-:-:S04]  /*0390*/  @!P6 SEL R8, R8, R4, P0 ;  /* 0x000000040808e207 */ /* 0x000fc80000000000 */
[----:B------:R-:W-:Y:S02]  /*03a0*/  FSETP.GEU.AND P0, PT, R8, R12, PT ;  /* 0x0000000c0800720b */ /* 0x000fe40003f0e000 */
[----:B------:R-:W-:Y:S02]  /*03b0*/  SEL R3, RZ, 0x1, !P1 ;  /* 0x00000001ff037807 */ /* 0x000fe40004800000 */
[----:B------:R-:W-:Y:S02]  /*03c0*/  @!P4 SEL R12, R12, R8, !P0 ;  /* 0x000000080c0cc207 */ /* 0x000fe40004000000 */
[----:B------:R-:W-:Y:S02]  /*03d0*/  SEL R2, RZ, 0x1, !P6 ;  /* 0x00000001ff027807 */ /* 0x000fe40007000000 */
[----:B------:R-:W-:Y:S02]  /*03e0*/  SEL R6, R6, 0x2, P2 ;  /* 0x0000000206067807 */ /* 0x000fe40001000000 */
[----:B----4-:R-:W-:-:S02]  /*03f0*/  FSETP.GEU.AND P1, PT, R14, R18, PT ;  /* 0x000000120e00720b */ /* 0x010fc40003f2e000 */
[----:B------:R-:W-:Y:S02]  /*0400*/  FSETP.GEU.AND P4, PT, R15, R19, PT ;  /* 0x000000130f00720b */ /* 0x000fe40003f8e000 */
[----:B------:R-:W-:Y:S02]  /*0410*/  FSETP.GEU.AND P6, PT, R13, R17, PT ;  /* 0x000000110d00720b */ /* 0x000fe40003fce000 */
[----:B------:R-:W-:Y:S02]  /*0420*/  SEL R5, R5, 0x2, P3 ;  /* 0x0000000205057807 */ /* 0x000fe40001800000 */
[----:B------:R-:W-:Y:S02]  /*0430*/  FSETP.GEU.AND P2, PT, R12, R16, PT ;  /* 0x000000100c00720b */ /* 0x000fe40003f4e000 */
[----:B------:R-:W-:Y:S02]  /*0440*/  SEL R3, R3, 0x2, P5 ;  /* 0x0000000203037807 */ /* 0x000fe40002800000 */
[----:B------:R-:W-:-:S02]  /*0450*/  SEL R2, R2, 0x2, P0 ;  /* 0x0000000202027807 */ /* 0x000fc40000000000 */
[----:B------:R-:W-:Y:S02]  /*0460*/  SEL R6, R6, 0x3, P4 ;  /* 0x0000000306067807 */ /* 0x000fe40002000000 */
[----:B------:R-:W-:Y:S02]  /*0470*/  SEL R5, R5, 0x3, P1 ;  /* 0x0000000305057807 */ /* 0x000fe40000800000 */
[----:B------:R-:W-:Y:S02]  /*0480*/  SEL R3, R3, 0x3, P6 ;  /* 0x0000000303037807 */ /* 0x000fe40003000000 */
[----:B------:R-:W-:Y:S02]  /*0490*/  SEL R4, R2, 0x3, P2 ;  /* 0x0000000302047807 */ /* 0x000fe40001000000 */
[----:B------:R-:W-:Y:S02]  /*04a0*/  PRMT R5, R5, 0x3340, R6 ;  /* 0x0000334005057816 */ /* 0x000fe40000000006 */
[----:B------:R-:W-:-:S02]  /*04b0*/  IADD3 R2, P0, R0, UR6, RZ ;  /* 0x0000000600027c10 */ /* 0x000fc4000ff1e0ff */
[----:B------:R-:W-:Y:S02]  /*04c0*/  PRMT R4, R4, 0x3340, R3 ;  /* 0x0000334004047816 */ /* 0x000fe40000000003 */
[----:B------:R-:W-:Y:S02]  /*04d0*/  LEA.HI.X.SX32 R3, R0, UR7, 0x1, P0 ;  /* 0x0000000700037c11 */ /* 0x000fe400080f0eff */
[----:B------:R-:W-:-:S05]  /*04e0*/  PRMT R5, R4, 0x5410, R5 ;  /* 0x0000541004057816 */ /* 0x000fca0000000005 */
[----:B------:R-:W-:Y:S01]  /*04f0*/  STG.E desc[UR4][R2.64], R5 ;  /* 0x0000000502007986 */ /* 0x000fe2000c101904 */
[----:B------:R-:W-:Y:S05]  /*0500*/  EXIT ;  /* 0x000000000000794d */ /* 0x000fea0003800000 */
.L_x_0:
[----:B------:R-:W-:-:S00]  /*0510*/  BRA `(.L_x_0) ;  /* 0xfffffffc00fc7947 */ /* 0x000fc0000383ffff */
[----:B------:R-:W-:-:S00]  /*0520*/  NOP ;  /* 0x0000000000007918 */ /* 0x000fc00000000000 */
        /* <DEDUP_REMOVED lines=13> */
.L_x_1:


//--------------------- .nv.constant0.triton_poi_fused_max_pool2d_with_indices_10 --------------------------
	.section	.nv.constant0.triton_poi_fused_max_pool2d_with_indices_10,"a",@progbits
	.sectionflags	@""
	.align	4
.nv.constant0.triton_poi_fused_max_pool2d_with_indices_10:
	.zero		548
